//
// Generated by NVIDIA NVVM Compiler
//
// Compiler Build ID: CL-36424714
// Cuda compilation tools, release 13.0, V13.0.88
// Based on NVVM 20.0.0
//

.version 9.0
.target sm_100
.address_size 64

	// .globl	_Z19gpuComputeFrequencyPiS_i

.visible .entry _Z19gpuComputeFrequencyPiS_i(
	.param .u64 .ptr .align 1 _Z19gpuComputeFrequencyPiS_i_param_0,
	.param .u64 .ptr .align 1 _Z19gpuComputeFrequencyPiS_i_param_1,
	.param .u32 _Z19gpuComputeFrequencyPiS_i_param_2
)
{
	.reg .pred 	%p<3>;
	.reg .b32 	%r<13>;
	.reg .b64 	%rd<9>;

	ld.param.u64 	%rd3, [_Z19gpuComputeFrequencyPiS_i_param_0];
	ld.param.u64 	%rd4, [_Z19gpuComputeFrequencyPiS_i_param_1];
	ld.param.u32 	%r6, [_Z19gpuComputeFrequencyPiS_i_param_2];
	mov.u32 	%r1, %ntid.x;
	mov.u32 	%r7, %ctaid.x;
	mov.u32 	%r8, %tid.x;
	mad.lo.s32 	%r12, %r1, %r7, %r8;
	setp.ge.s32 	%p1, %r12, %r6;
	@%p1 bra 	$L__BB0_3;
	mov.u32 	%r9, %nctaid.x;
	mul.lo.s32 	%r3, %r1, %r9;
	cvta.to.global.u64 	%rd1, %rd3;
	cvta.to.global.u64 	%rd2, %rd4;
$L__BB0_2:
	mul.wide.s32 	%rd5, %r12, 4;
	add.s64 	%rd6, %rd1, %rd5;
	ld.global.u32 	%r10, [%rd6];
	mul.wide.s32 	%rd7, %r10, 4;
	add.s64 	%rd8, %rd2, %rd7;
	atom.global.add.u32 	%r11, [%rd8], 1;
	add.s32 	%r12, %r12, %r3;
	setp.lt.s32 	%p2, %r12, %r6;
	@%p2 bra 	$L__BB0_2;
$L__BB0_3:
	ret;

}


// ===== COMPILED SASS (sm_100) =====

	.target	sm_100

	.elftype	@"ET_EXEC"


//--------------------- .note.nv.tkinfo           --------------------------
	.section	.note.nv.tkinfo,"",@"SHT_NOTE"
	.sectionflags	@"SHF_NOTE_NV_TKINFO"
	.tkinfo
        /*0018*/ 	.word	0x00000002
        /*0030*/ 	.string	""
        /*0030*/ 	.string	"ptxas"
        /*0030*/ 	.string	"Cuda compilation tools, release 13.0, V13.0.88"
        /*0030*/ 	.string	"Build cuda_13.0.r13.0/compiler.36424714_0"
        /*0030*/ 	.string	"-arch sm_100 -m 64 "



//--------------------- .note.nv.cuinfo           --------------------------
	.section	.note.nv.cuinfo,"",@"SHT_NOTE"
	.sectionflags	@"SHF_NOTE_NV_CUINFO"
        /*0018*/ 	.short	0x0002
        /*001a*/ 	.short	0x0064
        /*001c*/ 	.short	0x0082
	.zero		2


//--------------------- .nv.info                  --------------------------
	.section	.nv.info,"",@"SHT_CUDA_INFO"
	.align	4


	//----- nvinfo : EIATTR_REGCOUNT
	.align		4
        /*0000*/ 	.byte	0x04, 0x2f
        /*0002*/ 	.short	(.L_1 - .L_0)
	.align		4
.L_0:
        /*0004*/ 	.word	index@(_Z19gpuComputeFrequencyPiS_i)
        /*0008*/ 	.word	0x0000000e


	//----- nvinfo : EIATTR_FRAME_SIZE
	.align		4
.L_1:
        /*000c*/ 	.byte	0x04, 0x11
        /*000e*/ 	.short	(.L_3 - .L_2)
	.align		4
.L_2:
        /*0010*/ 	.word	index@(_Z19gpuComputeFrequencyPiS_i)
        /*0014*/ 	.word	0x00000000


	//----- nvinfo : EIATTR_MIN_STACK_SIZE
	.align		4
.L_3:
        /*0018*/ 	.byte	0x04, 0x12
        /*001a*/ 	.short	(.L_5 - .L_4)
	.align		4
.L_4:
        /*001c*/ 	.word	index@(_Z19gpuComputeFrequencyPiS_i)
        /*0020*/ 	.word	0x00000000
.L_5:


//--------------------- .nv.compat                --------------------------
	.section	.nv.compat,"",@"SHT_CUDA_COMPAT_INFO"
	.align	4
        /*0000*/ 	.byte	0x02, 0x09, 0x00, 0x00, 0x02, 0x02, 0x01, 0x00, 0x02, 0x05, 0x05, 0x00, 0x03, 0x07, 0x01, 0x01
        /*0010*/ 	.byte	0x02, 0x03, 0x00, 0x00, 0x02, 0x06, 0x01, 0x00, 0x04, 0x0b, 0x08, 0x00, 0x09, 0x00, 0x00, 0x00
        /*0020*/ 	.byte	0x00, 0x00, 0x00, 0x00


//--------------------- .nv.info._Z19gpuComputeFrequencyPiS_i --------------------------
	.section	.nv.info._Z19gpuComputeFrequencyPiS_i,"",@"SHT_CUDA_INFO"
	.sectionflags	@""
	.align	4


	//----- nvinfo : EIATTR_CUDA_API_VERSION
	.align		4
        /*0000*/ 	.byte	0x04, 0x37
        /*0002*/ 	.short	(.L_7 - .L_6)
.L_6:
        /*0004*/ 	.word	0x00000082


	//----- nvinfo : EIATTR_KPARAM_INFO
	.align		4
.L_7:
        /*0008*/ 	.byte	0x04, 0x17
        /*000a*/ 	.short	(.L_9 - .L_8)
.L_8:
        /*000c*/ 	.word	0x00000000
        /*0010*/ 	.short	0x0002
        /*0012*/ 	.short	0x0010
        /*0014*/ 	.byte	0x00, 0xf0, 0x11, 0x00


	//----- nvinfo : EIATTR_KPARAM_INFO
	.align		4
.L_9:
        /*0018*/ 	.byte	0x04, 0x17
        /*001a*/ 	.short	(.L_11 - .L_10)
.L_10:
        /*001c*/ 	.word	0x00000000
        /*0020*/ 	.short	0x0001
        /*0022*/ 	.short	0x0008
        /*0024*/ 	.byte	0x00, 0xf5, 0x21, 0x00


	//----- nvinfo : EIATTR_KPARAM_INFO
	.align		4
.L_11:
        /*0028*/ 	.byte	0x04, 0x17
        /*002a*/ 	.short	(.L_13 - .L_12)
.L_12:
        /*002c*/ 	.word	0x00000000
        /*0030*/ 	.short	0x0000
        /*0032*/ 	.short	0x0000
        /*0034*/ 	.byte	0x00, 0xf5, 0x21, 0x00


	//----- nvinfo : EIATTR_SPARSE_MMA_MASK
	.align		4
.L_13:
        /*0038*/ 	.byte	0x03, 0x50
        /*003a*/ 	.short	0x0000


	//----- nvinfo : EIATTR_MAXREG_COUNT
	.align		4
        /*003c*/ 	.byte	0x03, 0x1b
        /*003e*/ 	.short	0x00ff


	//----- nvinfo : EIATTR_MERCURY_ISA_VERSION
	.align		4
        /*0040*/ 	.byte	0x03, 0x5f
        /*0042*/ 	.short	0x0101


	//----- nvinfo : EIATTR_VRC_CTA_INIT_COUNT
	.align		4
        /*0044*/ 	.byte	0x02, 0x4a
	.zero		1
	.zero		1


	//----- nvinfo : EIATTR_EXIT_INSTR_OFFSETS
	.align		4
        /*0048*/ 	.byte	0x04, 0x1c
        /*004a*/ 	.short	(.L_15 - .L_14)


	//   ....[0]....
.L_14:
        /*004c*/ 	.word	0x00000070


	//   ....[1]....
        /*0050*/ 	.word	0x00000150


	//----- nvinfo : EIATTR_CRS_STACK_SIZE
	.align		4
.L_15:
        /*0054*/ 	.byte	0x04, 0x1e
        /*0056*/ 	.short	(.L_17 - .L_16)
.L_16:
        /*0058*/ 	.word	0x00000000


	//----- nvinfo : EIATTR_CBANK_PARAM_SIZE
	.align		4
.L_17:
        /*005c*/ 	.byte	0x03, 0x19
        /*005e*/ 	.short	0x0014


	//----- nvinfo : EIATTR_PARAM_CBANK
	.align		4
        /*0060*/ 	.byte	0x04, 0x0a
        /*0062*/ 	.short	(.L_19 - .L_18)
	.align		4
.L_18:
        /*0064*/ 	.word	index@(.nv.constant0._Z19gpuComputeFrequencyPiS_i)
        /*0068*/ 	.short	0x0380
        /*006a*/ 	.short	0x0014


	//----- nvinfo : EIATTR_SW_WAR
	.align		4
.L_19:
        /*006c*/ 	.byte	0x04, 0x36
        /*006e*/ 	.short	(.L_21 - .L_20)
.L_20:
        /*0070*/ 	.word	0x00000008
.L_21:


//--------------------- .nv.callgraph             --------------------------
	.section	.nv.callgraph,"",@"SHT_CUDA_CALLGRAPH"
	.align	4
	.sectionentsize	8
	.align		4
        /*0000*/ 	.word	0x00000000
	.align		4
        /*0004*/ 	.word	0xffffffff
	.align		4
        /*0008*/ 	.word	0x00000000
	.align		4
        /*000c*/ 	.word	0xfffffffe
	.align		4
        /*0010*/ 	.word	0x00000000
	.align		4
        /*0014*/ 	.word	0xfffffffd
	.align		4
        /*0018*/ 	.word	0x00000000
	.align		4
        /*001c*/ 	.word	0xfffffffc


//--------------------- .text._Z19gpuComputeFrequencyPiS_i --------------------------
	.section	.text._Z19gpuComputeFrequencyPiS_i,"ax",@progbits
	.align	128
        .global         _Z19gpuComputeFrequencyPiS_i
        .type           _Z19gpuComputeFrequencyPiS_i,@function
        .size           _Z19gpuComputeFrequencyPiS_i,(.L_x_2 - _Z19gpuComputeFrequencyPiS_i)
        .other          _Z19gpuComputeFrequencyPiS_i,@"STO_CUDA_ENTRY STV_DEFAULT"
_Z19gpuComputeFrequencyPiS_i:
.text._Z19gpuComputeFrequencyPiS_i:
[----:B------:R-:W-:Y:S01]  /*0000*/  LDC R1, c[0x0][0x37c] ;  /* 0x0000df00ff017b82 */ /* 0x000fe20000000800 */
[----:B------:R-:W0:Y:S01]  /*0010*/  S2R R0, SR_CTAID.X ;  /* 0x0000000000007919 */ /* 0x000e220000002500 */
[----:B------:R-:W0:Y:S01]  /*0020*/  LDCU UR4, c[0x0][0x360] ;  /* 0x00006c00ff0477ac */ /* 0x000e220008000800 */
[----:B------:R-:W0:Y:S01]  /*0030*/  S2R R3, SR_TID.X ;  /* 0x0000000000037919 */ /* 0x000e220000002100 */
[----:B------:R-:W1:Y:S01]  /*0040*/  LDCU UR8, c[0x0][0x390] ;  /* 0x00007200ff0877ac */ /* 0x000e620008000800 */
[----:B0-----:R-:W-:-:S05]  /*0050*/  IMAD R0, R0, UR4, R3 ;  /* 0x0000000400007c24 */ /* 0x001fca000f8e0203 */
[----:B-1----:R-:W-:-:S13]  /*0060*/  ISETP.GE.AND P0, PT, R0, UR8, PT ;  /* 0x0000000800007c0c */ /* 0x002fda000bf06270 */
[----:B------:R-:W-:Y:S05]  /*0070*/  @P0 EXIT ;  /* 0x000000000000094d */ /* 0x000fea0003800000 */
[----:B------:R-:W0:Y:S01]  /*0080*/  LDC.64 R6, c[0x0][0x380] ;  /* 0x0000e000ff067b82 */ /* 0x000e220000000a00 */
[----:B------:R-:W1:Y:S01]  /*0090*/  LDCU UR5, c[0x0][0x370] ;  /* 0x00006e00ff0577ac */ /* 0x000e620008000800 */
[----:B------:R-:W2:Y:S06]  /*00a0*/  LDCU.64 UR6, c[0x0][0x358] ;  /* 0x00006b00ff0677ac */ /* 0x000eac0008000a00 */
[----:B------:R-:W3:Y:S01]  /*00b0*/  LDC.64 R8, c[0x0][0x388] ;  /* 0x0000e200ff087b82 */ /* 0x000ee20000000a00 */
[----:B-1----:R-:W-:-:S12]  /*00c0*/  UIMAD UR4, UR4, UR5, URZ ;  /* 0x00000005040472a4 */ /* 0x002fd8000f8e02ff */
.L_x_0:
[----:B0-----:R-:W-:-:S06]  /*00d0*/  IMAD.WIDE R2, R0, 0x4, R6 ;  /* 0x0000000400027825 */ /* 0x001fcc00078e0206 */
[----:B--2---:R-:W3:Y:S01]  /*00e0*/  LDG.E R3, desc[UR6][R2.64] ;  /* 0x0000000602037981 */ /* 0x004ee2000c1e1900 */
[----:B------:R-:W-:Y:S01]  /*00f0*/  IADD3 R0, PT, PT, R0, UR4, RZ ;  /* 0x0000000400007c10 */ /* 0x000fe2000fffe0ff */
[----:B-1----:R-:W-:-:S03]  /*0100*/  HFMA2 R11, -RZ, RZ, 0, 5.9604644775390625e-08 ;  /* 0x00000001ff0b7431 */ /* 0x002fc600000001ff */
[----:B------:R-:W-:Y:S01]  /*0110*/  ISETP.GE.AND P0, PT, R0, UR8, PT ;  /* 0x0000000800007c0c */ /* 0x000fe2000bf06270 */
[----:B---3--:R-:W-:-:S05]  /*0120*/  IMAD.WIDE R4, R3, 0x4, R8 ;  /* 0x0000000403047825 */ /* 0x008fca00078e0208 */
[----:B------:R1:W-:Y:S07]  /*0130*/  REDG.E.ADD.STRONG.GPU desc[UR6][R4.64], R11 ;  /* 0x0000000b0400798e */ /* 0x0003ee000c12e106 */
[----:B------:R-:W-:Y:S05]  /*0140*/  @!P0 BRA `(.L_x_0) ;  /* 0xfffffffc00e08947 */ /* 0x000fea000383ffff */
[----:B------:R-:W-:Y:S05]  /*0150*/  EXIT ;  /* 0x000000000000794d */ /* 0x000fea0003800000 */
.L_x_1:
[----:B------:R-:W-:-:S00]  /*0160*/  BRA `(.L_x_1) ;  /* 0xfffffffc00fc7947 */ /* 0x000fc0000383ffff */
[----:B------:R-:W-:-:S00]  /*0170*/  NOP ;  /* 0x0000000000007918 */ /* 0x000fc00000000000 */
        /* <DEDUP_REMOVED lines=8> */
.L_x_2:


//--------------------- .nv.shared.reserved.0     --------------------------
	.section	.nv.shared.reserved.0,"aw",@nobits
	.weak		__nv_reservedSMEM_offset_0_alias
	.size		__nv_reservedSMEM_offset_0_alias, 0, 64
	.other		__nv_reservedSMEM_offset_0_alias,@"STO_CUDA_RESERVED_SHARED STV_DEFAULT"
__nv_reservedSMEM_offset_0_alias:
	.zero		0
	.zero		64


//--------------------- .nv.constant0._Z19gpuComputeFrequencyPiS_i --------------------------
	.section	.nv.constant0._Z19gpuComputeFrequencyPiS_i,"a",@progbits
	.sectionflags	@""
	.align	4
.nv.constant0._Z19gpuComputeFrequencyPiS_i:
	.zero		916


//--------------------- SYMBOLS --------------------------

	.type		.nv.reservedSmem.offset0,@object
	.size		.nv.reservedSmem.offset0,0x4
